//
// Generated by NVIDIA NVVM Compiler
//
// Compiler Build ID: CL-36424714
// Cuda compilation tools, release 13.0, V13.0.88
// Based on NVVM 20.0.0
//

.version 9.0
.target sm_100
.address_size 64

	// .globl	_Z14parallel_hello4hahaiPv
.extern .func  (.param .b32 func_retval0) vprintf
(
	.param .b64 vprintf_param_0,
	.param .b64 vprintf_param_1
)
;
.global .align 1 .b8 $str[11] = {104, 101, 108, 108, 111, 32, 118, 97, 108, 10};
.global .align 1 .b8 $str$1[23] = {89, 101, 115, 32, 97, 100, 100, 45, 107, 101, 114, 110, 101, 108, 32, 115, 116, 97, 114, 116, 33, 10};

.visible .entry _Z14parallel_hello4hahaiPv(
	.param .align 8 .b8 _Z14parallel_hello4hahaiPv_param_0[16],
	.param .u32 _Z14parallel_hello4hahaiPv_param_1,
	.param .u64 .ptr .align 1 _Z14parallel_hello4hahaiPv_param_2
)
{
	.reg .pred 	%p<2>;
	.reg .b32 	%r<7>;
	.reg .b64 	%rd<3>;

	mov.u32 	%r1, %ctaid.x;
	mov.u32 	%r2, %ntid.x;
	mov.u32 	%r3, %tid.x;
	mad.lo.s32 	%r4, %r1, %r2, %r3;
	setp.ne.s32 	%p1, %r4, 1;
	@%p1 bra 	$L__BB0_2;
	mov.u64 	%rd1, $str;
	cvta.global.u64 	%rd2, %rd1;
	{ // callseq 0, 0
	.param .b64 param0;
	st.param.b64 	[param0], %rd2;
	.param .b64 param1;
	st.param.b64 	[param1], 0;
	.param .b32 retval0;
	call.uni (retval0), 
	vprintf, 
	(
	param0, 
	param1
	);
	ld.param.b32 	%r5, [retval0];
	} // callseq 0
$L__BB0_2:
	ret;

}
	// .globl	_Z16parallel_add_valPvim
.visible .entry _Z16parallel_add_valPvim(
	.param .u64 .ptr .align 1 _Z16parallel_add_valPvim_param_0,
	.param .u32 _Z16parallel_add_valPvim_param_1,
	.param .u64 _Z16parallel_add_valPvim_param_2
)
{
	.reg .pred 	%p<3>;
	.reg .b16 	%rs<4>;
	.reg .b32 	%r<8>;
	.reg .b64 	%rd<8>;

	ld.param.u64 	%rd2, [_Z16parallel_add_valPvim_param_0];
	ld.param.u32 	%r1, [_Z16parallel_add_valPvim_param_1];
	ld.param.u64 	%rd3, [_Z16parallel_add_valPvim_param_2];
	mov.u32 	%r2, %ctaid.x;
	mov.u32 	%r3, %ntid.x;
	mov.u32 	%r4, %tid.x;
	mad.lo.s32 	%r5, %r2, %r3, %r4;
	cvt.u64.u32 	%rd1, %r5;
	setp.ne.s32 	%p1, %r5, 1;
	@%p1 bra 	$L__BB1_2;
	mov.u64 	%rd4, $str$1;
	cvta.global.u64 	%rd5, %rd4;
	{ // callseq 1, 0
	.param .b64 param0;
	st.param.b64 	[param0], %rd5;
	.param .b64 param1;
	st.param.b64 	[param1], 0;
	.param .b32 retval0;
	call.uni (retval0), 
	vprintf, 
	(
	param0, 
	param1
	);
	ld.param.b32 	%r6, [retval0];
	} // callseq 1
$L__BB1_2:
	setp.le.u64 	%p2, %rd3, %rd1;
	@%p2 bra 	$L__BB1_4;
	cvta.to.global.u64 	%rd6, %rd2;
	add.s64 	%rd7, %rd6, %rd1;
	ld.global.u8 	%rs1, [%rd7];
	cvt.u16.u32 	%rs2, %r1;
	add.s16 	%rs3, %rs1, %rs2;
	st.global.u8 	[%rd7], %rs3;
$L__BB1_4:
	ret;

}


// ===== COMPILED SASS (sm_100) =====

	.target	sm_100

	.elftype	@"ET_EXEC"


//--------------------- .note.nv.tkinfo           --------------------------
	.section	.note.nv.tkinfo,"",@"SHT_NOTE"
	.sectionflags	@"SHF_NOTE_NV_TKINFO"
	.tkinfo
        /*0018*/ 	.word	0x00000002
        /*0030*/ 	.string	""
        /*0030*/ 	.string	"ptxas"
        /*0030*/ 	.string	"Cuda compilation tools, release 13.0, V13.0.88"
        /*0030*/ 	.string	"Build cuda_13.0.r13.0/compiler.36424714_0"
        /*0030*/ 	.string	"-arch sm_100 -m 64 "



//--------------------- .note.nv.cuinfo           --------------------------
	.section	.note.nv.cuinfo,"",@"SHT_NOTE"
	.sectionflags	@"SHF_NOTE_NV_CUINFO"
        /*0018*/ 	.short	0x0002
        /*001a*/ 	.short	0x0064
        /*001c*/ 	.short	0x0082
	.zero		2


//--------------------- .nv.info                  --------------------------
	.section	.nv.info,"",@"SHT_CUDA_INFO"
	.align	4


	//----- nvinfo : EIATTR_REGCOUNT
	.align		4
        /*0000*/ 	.byte	0x04, 0x2f
        /*0002*/ 	.short	(.L_3 - .L_2)
	.align		4
.L_2:
        /*0004*/ 	.word	index@(_Z14parallel_hello4hahaiPv)
        /*0008*/ 	.word	0x00000018


	//----- nvinfo : EIATTR_FRAME_SIZE
	.align		4
.L_3:
        /*000c*/ 	.byte	0x04, 0x11
        /*000e*/ 	.short	(.L_5 - .L_4)
	.align		4
.L_4:
        /*0010*/ 	.word	index@(_Z14parallel_hello4hahaiPv)
        /*0014*/ 	.word	0x00000000


	//----- nvinfo : EIATTR_REGCOUNT
	.align		4
.L_5:
        /*0018*/ 	.byte	0x04, 0x2f
        /*001a*/ 	.short	(.L_7 - .L_6)
	.align		4
.L_6:
        /*001c*/ 	.word	index@(_Z16parallel_add_valPvim)
        /*0020*/ 	.word	0x00000018


	//----- nvinfo : EIATTR_FRAME_SIZE
	.align		4
.L_7:
        /*0024*/ 	.byte	0x04, 0x11
        /*0026*/ 	.short	(.L_9 - .L_8)
	.align		4
.L_8:
        /*0028*/ 	.word	index@(_Z16parallel_add_valPvim)
        /*002c*/ 	.word	0x00000000


	//----- nvinfo : EIATTR_MIN_STACK_SIZE
	.align		4
.L_9:
        /*0030*/ 	.byte	0x04, 0x12
        /*0032*/ 	.short	(.L_11 - .L_10)
	.align		4
.L_10:
        /*0034*/ 	.word	index@(_Z16parallel_add_valPvim)
        /*0038*/ 	.word	0x00000000


	//----- nvinfo : EIATTR_MIN_STACK_SIZE
	.align		4
.L_11:
        /*003c*/ 	.byte	0x04, 0x12
        /*003e*/ 	.short	(.L_13 - .L_12)
	.align		4
.L_12:
        /*0040*/ 	.word	index@(_Z14parallel_hello4hahaiPv)
        /*0044*/ 	.word	0x00000000
.L_13:


//--------------------- .nv.compat                --------------------------
	.section	.nv.compat,"",@"SHT_CUDA_COMPAT_INFO"
	.align	4
        /*0000*/ 	.byte	0x02, 0x09, 0x00, 0x00, 0x02, 0x02, 0x01, 0x00, 0x02, 0x05, 0x05, 0x00, 0x03, 0x07, 0x01, 0x01
        /*0010*/ 	.byte	0x02, 0x03, 0x00, 0x00, 0x02, 0x06, 0x01, 0x00, 0x04, 0x0b, 0x08, 0x00, 0x09, 0x00, 0x00, 0x00
        /*0020*/ 	.byte	0x00, 0x00, 0x00, 0x00


//--------------------- .nv.info._Z16parallel_add_valPvim --------------------------
	.section	.nv.info._Z16parallel_add_valPvim,"",@"SHT_CUDA_INFO"
	.sectionflags	@""
	.align	4


	//----- nvinfo : EIATTR_CUDA_API_VERSION
	.align		4
        /*0000*/ 	.byte	0x04, 0x37
        /*0002*/ 	.short	(.L_15 - .L_14)
.L_14:
        /*0004*/ 	.word	0x00000082


	//----- nvinfo : EIATTR_KPARAM_INFO
	.align		4
.L_15:
        /*0008*/ 	.byte	0x04, 0x17
        /*000a*/ 	.short	(.L_17 - .L_16)
.L_16:
        /*000c*/ 	.word	0x00000000
        /*0010*/ 	.short	0x0002
        /*0012*/ 	.short	0x0010
        /*0014*/ 	.byte	0x00, 0xf0, 0x21, 0x00


	//----- nvinfo : EIATTR_KPARAM_INFO
	.align		4
.L_17:
        /*0018*/ 	.byte	0x04, 0x17
        /*001a*/ 	.short	(.L_19 - .L_18)
.L_18:
        /*001c*/ 	.word	0x00000000
        /*0020*/ 	.short	0x0001
        /*0022*/ 	.short	0x0008
        /*0024*/ 	.byte	0x00, 0xf0, 0x11, 0x00


	//----- nvinfo : EIATTR_KPARAM_INFO
	.align		4
.L_19:
        /*0028*/ 	.byte	0x04, 0x17
        /*002a*/ 	.short	(.L_21 - .L_20)
.L_20:
        /*002c*/ 	.word	0x00000000
        /*0030*/ 	.short	0x0000
        /*0032*/ 	.short	0x0000
        /*0034*/ 	.byte	0x00, 0xf5, 0x21, 0x00


	//----- nvinfo : EIATTR_SPARSE_MMA_MASK
	.align		4
.L_21:
        /*0038*/ 	.byte	0x03, 0x50
        /*003a*/ 	.short	0x0000


	//----- nvinfo : EIATTR_MAXREG_COUNT
	.align		4
        /*003c*/ 	.byte	0x03, 0x1b
        /*003e*/ 	.short	0x00ff


	//----- nvinfo : EIATTR_EXTERNS
	.align		4
        /*0040*/ 	.byte	0x04, 0x0f
        /*0042*/ 	.short	(.L_23 - .L_22)


	//   ....[0]....
	.align		4
.L_22:
        /*0044*/ 	.word	index@(vprintf)


	//----- nvinfo : EIATTR_MERCURY_ISA_VERSION
	.align		4
.L_23:
        /*0048*/ 	.byte	0x03, 0x5f
        /*004a*/ 	.short	0x0101


	//----- nvinfo : EIATTR_VRC_CTA_INIT_COUNT
	.align		4
        /*004c*/ 	.byte	0x02, 0x4a
	.zero		1
	.zero		1


	//----- nvinfo : EIATTR_SYSCALL_OFFSETS
	.align		4
        /*0050*/ 	.byte	0x04, 0x46
        /*0052*/ 	.short	(.L_25 - .L_24)


	//   ....[0]....
.L_24:
        /*0054*/ 	.word	0x000000f0


	//----- nvinfo : EIATTR_EXIT_INSTR_OFFSETS
	.align		4
.L_25:
        /*0058*/ 	.byte	0x04, 0x1c
        /*005a*/ 	.short	(.L_27 - .L_26)


	//   ....[0]....
.L_26:
        /*005c*/ 	.word	0x00000140


	//   ....[1]....
        /*0060*/ 	.word	0x000001d0


	//----- nvinfo : EIATTR_CRS_STACK_SIZE
	.align		4
.L_27:
        /*0064*/ 	.byte	0x04, 0x1e
        /*0066*/ 	.short	(.L_29 - .L_28)
.L_28:
        /*0068*/ 	.word	0x00000000


	//----- nvinfo : EIATTR_CBANK_PARAM_SIZE
	.align		4
.L_29:
        /*006c*/ 	.byte	0x03, 0x19
        /*006e*/ 	.short	0x0018


	//----- nvinfo : EIATTR_PARAM_CBANK
	.align		4
        /*0070*/ 	.byte	0x04, 0x0a
        /*0072*/ 	.short	(.L_31 - .L_30)
	.align		4
.L_30:
        /*0074*/ 	.word	index@(.nv.constant0._Z16parallel_add_valPvim)
        /*0078*/ 	.short	0x0380
        /*007a*/ 	.short	0x0018


	//----- nvinfo : EIATTR_SW_WAR
	.align		4
.L_31:
        /*007c*/ 	.byte	0x04, 0x36
        /*007e*/ 	.short	(.L_33 - .L_32)
.L_32:
        /*0080*/ 	.word	0x00000008
.L_33:


//--------------------- .nv.info._Z14parallel_hello4hahaiPv --------------------------
	.section	.nv.info._Z14parallel_hello4hahaiPv,"",@"SHT_CUDA_INFO"
	.sectionflags	@""
	.align	4


	//----- nvinfo : EIATTR_CUDA_API_VERSION
	.align		4
        /*0000*/ 	.byte	0x04, 0x37
        /*0002*/ 	.short	(.L_35 - .L_34)
.L_34:
        /*0004*/ 	.word	0x00000082


	//----- nvinfo : EIATTR_KPARAM_INFO
	.align		4
.L_35:
        /*0008*/ 	.byte	0x04, 0x17
        /*000a*/ 	.short	(.L_37 - .L_36)
.L_36:
        /*000c*/ 	.word	0x00000000
        /*0010*/ 	.short	0x0002
        /*0012*/ 	.short	0x0018
        /*0014*/ 	.byte	0x00, 0xf5, 0x21, 0x00


	//----- nvinfo : EIATTR_KPARAM_INFO
	.align		4
.L_37:
        /*0018*/ 	.byte	0x04, 0x17
        /*001a*/ 	.short	(.L_39 - .L_38)
.L_38:
        /*001c*/ 	.word	0x00000000
        /*0020*/ 	.short	0x0001
        /*0022*/ 	.short	0x0010
        /*0024*/ 	.byte	0x00, 0xf0, 0x11, 0x00


	//----- nvinfo : EIATTR_KPARAM_INFO
	.align		4
.L_39:
        /*0028*/ 	.byte	0x04, 0x17
        /*002a*/ 	.short	(.L_41 - .L_40)
.L_40:
        /*002c*/ 	.word	0x00000000
        /*0030*/ 	.short	0x0000
        /*0032*/ 	.short	0x0000
        /*0034*/ 	.byte	0x00, 0xf0, 0x41, 0x00


	//----- nvinfo : EIATTR_SPARSE_MMA_MASK
	.align		4
.L_41:
        /*0038*/ 	.byte	0x03, 0x50
        /*003a*/ 	.short	0x0000


	//----- nvinfo : EIATTR_MAXREG_COUNT
	.align		4
        /*003c*/ 	.byte	0x03, 0x1b
        /*003e*/ 	.short	0x00ff


	//----- nvinfo : EIATTR_EXTERNS
	.align		4
        /*0040*/ 	.byte	0x04, 0x0f
        /*0042*/ 	.short	(.L_43 - .L_42)


	//   ....[0]....
	.align		4
.L_42:
        /*0044*/ 	.word	index@(vprintf)


	//----- nvinfo : EIATTR_MERCURY_ISA_VERSION
	.align		4
.L_43:
        /*0048*/ 	.byte	0x03, 0x5f
        /*004a*/ 	.short	0x0101


	//----- nvinfo : EIATTR_VRC_CTA_INIT_COUNT
	.align		4
        /*004c*/ 	.byte	0x02, 0x4a
	.zero		1
	.zero		1


	//----- nvinfo : EIATTR_SYSCALL_OFFSETS
	.align		4
        /*0050*/ 	.byte	0x04, 0x46
        /*0052*/ 	.short	(.L_45 - .L_44)


	//   ....[0]....
.L_44:
        /*0054*/ 	.word	0x000000e0


	//----- nvinfo : EIATTR_EXIT_INSTR_OFFSETS
	.align		4
.L_45:
        /*0058*/ 	.byte	0x04, 0x1c
        /*005a*/ 	.short	(.L_47 - .L_46)


	//   ....[0]....
.L_46:
        /*005c*/ 	.word	0x00000060


	//   ....[1]....
        /*0060*/ 	.word	0x000000f0


	//----- nvinfo : EIATTR_CRS_STACK_SIZE
	.align		4
.L_47:
        /*0064*/ 	.byte	0x04, 0x1e
        /*0066*/ 	.short	(.L_49 - .L_48)
.L_48:
        /*0068*/ 	.word	0x00000000


	//----- nvinfo : EIATTR_CBANK_PARAM_SIZE
	.align		4
.L_49:
        /*006c*/ 	.byte	0x03, 0x19
        /*006e*/ 	.short	0x0020


	//----- nvinfo : EIATTR_PARAM_CBANK
	.align		4
        /*0070*/ 	.byte	0x04, 0x0a
        /*0072*/ 	.short	(.L_51 - .L_50)
	.align		4
.L_50:
        /*0074*/ 	.word	index@(.nv.constant0._Z14parallel_hello4hahaiPv)
        /*0078*/ 	.short	0x0380
        /*007a*/ 	.short	0x0020


	//----- nvinfo : EIATTR_SW_WAR
	.align		4
.L_51:
        /*007c*/ 	.byte	0x04, 0x36
        /*007e*/ 	.short	(.L_53 - .L_52)
.L_52:
        /*0080*/ 	.word	0x00000008
.L_53:


//--------------------- .nv.callgraph             --------------------------
	.section	.nv.callgraph,"",@"SHT_CUDA_CALLGRAPH"
	.align	4
	.sectionentsize	8
	.align		4
        /*0000*/ 	.word	0x00000000
	.align		4
        /*0004*/ 	.word	0xffffffff
	.align		4
        /*0008*/ 	.word	index@(_Z16parallel_add_valPvim)
	.align		4
        /*000c*/ 	.word	index@(vprintf)
	.align		4
        /*0010*/ 	.word	index@(_Z14parallel_hello4hahaiPv)
	.align		4
        /*0014*/ 	.word	index@(vprintf)
	.align		4
        /*0018*/ 	.word	0x00000000
	.align		4
        /*001c*/ 	.word	0xfffffffe
	.align		4
        /*0020*/ 	.word	0x00000000
	.align		4
        /*0024*/ 	.word	0xfffffffd
	.align		4
        /*0028*/ 	.word	0x00000000
	.align		4
        /*002c*/ 	.word	0xfffffffc


//--------------------- .nv.constant4             --------------------------
	.section	.nv.constant4,"a",@progbits
	.align	8
	.align		8
.nv.constant4:
        /*0000*/ 	.dword	vprintf
	.align		8
        /*0008*/ 	.dword	$str
	.align		8
        /*0010*/ 	.dword	$str$1


//--------------------- .text._Z16parallel_add_valPvim --------------------------
	.section	.text._Z16parallel_add_valPvim,"ax",@progbits
	.align	128
        .global         _Z16parallel_add_valPvim
        .type           _Z16parallel_add_valPvim,@function
        .size           _Z16parallel_add_valPvim,(.L_x_5 - _Z16parallel_add_valPvim)
        .other          _Z16parallel_add_valPvim,@"STO_CUDA_ENTRY STV_DEFAULT"
_Z16parallel_add_valPvim:
.text._Z16parallel_add_valPvim:
[----:B------:R-:W0:Y:S01]  /*0000*/  LDC R1, c[0x0][0x37c] ;  /* 0x0000df00ff017b82 */ /* 0x000e220000000800 */
[----:B------:R-:W1:Y:S07]  /*0010*/  S2R R3, SR_TID.X ;  /* 0x0000000000037919 */ /* 0x000e6e0000002100 */
[----:B------:R-:W1:Y:S01]  /*0020*/  S2UR UR4, SR_CTAID.X ;  /* 0x00000000000479c3 */ /* 0x000e620000002500 */
[----:B------:R-:W-:Y:S07]  /*0030*/  BSSY.RECONVERGENT B6, `(.L_x_0) ;  /* 0x000000d000067945 */ /* 0x000fee0003800200 */
[----:B------:R-:W1:Y:S02]  /*0040*/  LDC R16, c[0x0][0x360] ;  /* 0x0000d800ff107b82 */ /* 0x000e640000000800 */
[----:B-1----:R-:W-:-:S05]  /*0050*/  IMAD R16, R16, UR4, R3 ;  /* 0x0000000410107c24 */ /* 0x002fca000f8e0203 */
[----:B------:R-:W-:-:S13]  /*0060*/  ISETP.NE.AND P0, PT, R16, 0x1, PT ;  /* 0x000000011000780c */ /* 0x000fda0003f05270 */
[----:B0-----:R-:W-:Y:S05]  /*0070*/  @P0 BRA `(.L_x_1) ;  /* 0x0000000000200947 */ /* 0x001fea0003800000 */
[----:B------:R-:W-:Y:S01]  /*0080*/  MOV R0, 0x0 ;  /* 0x0000000000007802 */ /* 0x000fe20000000f00 */
[----:B------:R-:W0:Y:S01]  /*0090*/  LDCU.64 UR4, c[0x4][0x10] ;  /* 0x01000200ff0477ac */ /* 0x000e220008000a00 */
[----:B------:R-:W-:Y:S02]  /*00a0*/  CS2R R6, SRZ ;  /* 0x0000000000067805 */ /* 0x000fe4000001ff00 */
[----:B------:R1:W2:Y:S01]  /*00b0*/  LDC.64 R2, c[0x4][R0] ;  /* 0x0100000000027b82 */ /* 0x0002a20000000a00 */
[----:B0-----:R-:W-:Y:S02]  /*00c0*/  IMAD.U32 R4, RZ, RZ, UR4 ;  /* 0x00000004ff047e24 */ /* 0x001fe4000f8e00ff */
[----:B-1----:R-:W-:-:S07]  /*00d0*/  IMAD.U32 R5, RZ, RZ, UR5 ;  /* 0x00000005ff057e24 */ /* 0x002fce000f8e00ff */
[----:B------:R-:W-:-:S07]  /*00e0*/  LEPC R20, `(.L_x_1) ;  /* 0x000000001014794e */ /* 0x000fce0000000000 */
[----:B--2---:R-:W-:Y:S05]  /*00f0*/  CALL.ABS.NOINC R2 ;  /* 0x0000000002007343 */ /* 0x004fea0003c00000 */
.L_x_1:
[----:B------:R-:W-:Y:S05]  /*0100*/  BSYNC.RECONVERGENT B6 ;  /* 0x0000000000067941 */ /* 0x000fea0003800200 */
.L_x_0:
[----:B------:R-:W0:Y:S02]  /*0110*/  LDCU.64 UR4, c[0x0][0x390] ;  /* 0x00007200ff0477ac */ /* 0x000e240008000a00 */
[----:B0-----:R-:W-:-:S04]  /*0120*/  ISETP.GE.U32.AND P0, PT, R16, UR4, PT ;  /* 0x0000000410007c0c */ /* 0x001fc8000bf06070 */
[----:B------:R-:W-:-:S13]  /*0130*/  ISETP.GE.U32.AND.EX P0, PT, RZ, UR5, PT, P0 ;  /* 0x00000005ff007c0c */ /* 0x000fda000bf06100 */
[----:B------:R-:W-:Y:S05]  /*0140*/  @P0 EXIT ;  /* 0x000000000000094d */ /* 0x000fea0003800000 */
[----:B------:R-:W0:Y:S01]  /*0150*/  LDCU.64 UR4, c[0x0][0x380] ;  /* 0x00007000ff0477ac */ /* 0x000e220008000a00 */
[----:B------:R-:W1:Y:S01]  /*0160*/  LDCU.64 UR6, c[0x0][0x358] ;  /* 0x00006b00ff0677ac */ /* 0x000e620008000a00 */
[----:B0-----:R-:W-:-:S05]  /*0170*/  IADD3 R2, P0, PT, R16, UR4, RZ ;  /* 0x0000000410027c10 */ /* 0x001fca000ff1e0ff */
[----:B------:R-:W-:-:S05]  /*0180*/  IMAD.X R3, RZ, RZ, UR5, P0 ;  /* 0x00000005ff037e24 */ /* 0x000fca00080e06ff */
[----:B-1----:R-:W2:Y:S01]  /*0190*/  LDG.E.U8 R0, desc[UR6][R2.64] ;  /* 0x0000000602007981 */ /* 0x002ea2000c1e1100 */
[----:B------:R-:W2:Y:S02]  /*01a0*/  LDCU.U16 UR4, c[0x0][0x388] ;  /* 0x00007100ff0477ac */ /* 0x000ea40008000400 */
[----:B--2---:R-:W-:-:S05]  /*01b0*/  VIADD R5, R0, UR4 ;  /* 0x0000000400057c36 */ /* 0x004fca0008000000 */
[----:B------:R-:W-:Y:S01]  /*01c0*/  STG.E.U8 desc[UR6][R2.64], R5 ;  /* 0x0000000502007986 */ /* 0x000fe2000c101106 */
[----:B------:R-:W-:Y:S05]  /*01d0*/  EXIT ;  /* 0x000000000000794d */ /* 0x000fea0003800000 */
.L_x_2:
[----:B------:R-:W-:-:S00]  /*01e0*/  BRA `(.L_x_2) ;  /* 0xfffffffc00fc7947 */ /* 0x000fc0000383ffff */
[----:B------:R-:W-:-:S00]  /*01f0*/  NOP ;  /* 0x0000000000007918 */ /* 0x000fc00000000000 */
        /* <DEDUP_REMOVED lines=8> */
.L_x_5:


//--------------------- .text._Z14parallel_hello4hahaiPv --------------------------
	.section	.text._Z14parallel_hello4hahaiPv,"ax",@progbits
	.align	128
        .global         _Z14parallel_hello4hahaiPv
        .type           _Z14parallel_hello4hahaiPv,@function
        .size           _Z14parallel_hello4hahaiPv,(.L_x_6 - _Z14parallel_hello4hahaiPv)
        .other          _Z14parallel_hello4hahaiPv,@"STO_CUDA_ENTRY STV_DEFAULT"
_Z14parallel_hello4hahaiPv:
.text._Z14parallel_hello4hahaiPv:
[----:B------:R-:W0:Y:S01]  /*0000*/  LDC R1, c[0x0][0x37c] ;  /* 0x0000df00ff017b82 */ /* 0x000e220000000800 */
[----:B------:R-:W1:Y:S07]  /*0010*/  S2R R3, SR_TID.X ;  /* 0x0000000000037919 */ /* 0x000e6e0000002100 */
[----:B------:R-:W1:Y:S08]  /*0020*/  S2UR UR4, SR_CTAID.X ;  /* 0x00000000000479c3 */ /* 0x000e700000002500 */
[----:B------:R-:W1:Y:S02]  /*0030*/  LDC R0, c[0x0][0x360] ;  /* 0x0000d800ff007b82 */ /* 0x000e640000000800 */
[----:B-1----:R-:W-:-:S05]  /*0040*/  IMAD R0, R0, UR4, R3 ;  /* 0x0000000400007c24 */ /* 0x002fca000f8e0203 */
[----:B------:R-:W-:-:S13]  /*0050*/  ISETP.NE.AND P0, PT, R0, 0x1, PT ;  /* 0x000000010000780c */ /* 0x000fda0003f05270 */
[----:B0-----:R-:W-:Y:S05]  /*0060*/  @P0 EXIT ;  /* 0x000000000000094d */ /* 0x001fea0003800000 */
        /* <DEDUP_REMOVED lines=8> */
.L_x_3:
[----:B------:R-:W-:Y:S05]  /*00f0*/  EXIT ;  /* 0x000000000000794d */ /* 0x000fea0003800000 */
.L_x_4:
        /* <DEDUP_REMOVED lines=16> */
.L_x_6:


//--------------------- .nv.global.init           --------------------------
	.section	.nv.global.init,"aw",@progbits
.nv.global.init:
	.type		$str,@object
	.size		$str,($str$1 - $str)
$str:
        /*0000*/ 	.byte	0x68, 0x65, 0x6c, 0x6c, 0x6f, 0x20, 0x76, 0x61, 0x6c, 0x0a, 0x00
	.type		$str$1,@object
	.size		$str$1,(.L_1 - $str$1)
$str$1:
        /*000b*/ 	.byte	0x59, 0x65, 0x73, 0x20, 0x61, 0x64, 0x64, 0x2d, 0x6b, 0x65, 0x72, 0x6e, 0x65, 0x6c, 0x20, 0x73
        /*001b*/ 	.byte	0x74, 0x61, 0x72, 0x74, 0x21, 0x0a, 0x00
.L_1:


//--------------------- .nv.shared.reserved.0     --------------------------
	.section	.nv.shared.reserved.0,"aw",@nobits
	.weak		__nv_reservedSMEM_offset_0_alias
	.size		__nv_reservedSMEM_offset_0_alias, 0, 64
	.other		__nv_reservedSMEM_offset_0_alias,@"STO_CUDA_RESERVED_SHARED STV_DEFAULT"
__nv_reservedSMEM_offset_0_alias:
	.zero		0
	.zero		64


//--------------------- .nv.constant0._Z16parallel_add_valPvim --------------------------
	.section	.nv.constant0._Z16parallel_add_valPvim,"a",@progbits
	.sectionflags	@""
	.align	4
.nv.constant0._Z16parallel_add_valPvim:
	.zero		920


//--------------------- .nv.constant0._Z14parallel_hello4hahaiPv --------------------------
	.section	.nv.constant0._Z14parallel_hello4hahaiPv,"a",@progbits
	.sectionflags	@""
	.align	4
.nv.constant0._Z14parallel_hello4hahaiPv:
	.zero		928


//--------------------- SYMBOLS --------------------------

	.type		.nv.reservedSmem.offset0,@object
	.size		.nv.reservedSmem.offset0,0x4
	.type		vprintf,@function
